//
// Generated by NVIDIA NVVM Compiler
//
// Compiler Build ID: CL-36424714
// Cuda compilation tools, release 13.0, V13.0.88
// Based on NVVM 20.0.0
//

.version 9.0
.target sm_100
.address_size 64

	// .globl	_ZN8cudahelp17InitMutexPointersEPjS0_
.global .align 8 .u64 _ZN8cudahelp8devMutexE;
.global .align 8 .u64 _ZN8cudahelp15devMutexThreadsE;

.visible .entry _ZN8cudahelp17InitMutexPointersEPjS0_(
	.param .u64 .ptr .align 1 _ZN8cudahelp17InitMutexPointersEPjS0__param_0,
	.param .u64 .ptr .align 1 _ZN8cudahelp17InitMutexPointersEPjS0__param_1
)
{
	.reg .b64 	%rd<3>;

	ld.param.u64 	%rd1, [_ZN8cudahelp17InitMutexPointersEPjS0__param_0];
	ld.param.u64 	%rd2, [_ZN8cudahelp17InitMutexPointersEPjS0__param_1];
	st.global.u64 	[_ZN8cudahelp8devMutexE], %rd1;
	st.global.u64 	[_ZN8cudahelp15devMutexThreadsE], %rd2;
	ret;

}


// ===== COMPILED SASS (sm_100) =====

	.target	sm_100

	.elftype	@"ET_EXEC"


//--------------------- .note.nv.tkinfo           --------------------------
	.section	.note.nv.tkinfo,"",@"SHT_NOTE"
	.sectionflags	@"SHF_NOTE_NV_TKINFO"
	.tkinfo
        /*0018*/ 	.word	0x00000002
        /*0030*/ 	.string	""
        /*0030*/ 	.string	"ptxas"
        /*0030*/ 	.string	"Cuda compilation tools, release 13.0, V13.0.88"
        /*0030*/ 	.string	"Build cuda_13.0.r13.0/compiler.36424714_0"
        /*0030*/ 	.string	"-arch sm_100 -m 64 "



//--------------------- .note.nv.cuinfo           --------------------------
	.section	.note.nv.cuinfo,"",@"SHT_NOTE"
	.sectionflags	@"SHF_NOTE_NV_CUINFO"
        /*0018*/ 	.short	0x0002
        /*001a*/ 	.short	0x0064
        /*001c*/ 	.short	0x0082
	.zero		2


//--------------------- .nv.info                  --------------------------
	.section	.nv.info,"",@"SHT_CUDA_INFO"
	.align	4


	//----- nvinfo : EIATTR_REGCOUNT
	.align		4
        /*0000*/ 	.byte	0x04, 0x2f
        /*0002*/ 	.short	(.L_3 - .L_2)
	.align		4
.L_2:
        /*0004*/ 	.word	index@(_ZN8cudahelp17InitMutexPointersEPjS0_)
        /*0008*/ 	.word	0x0000000c


	//----- nvinfo : EIATTR_FRAME_SIZE
	.align		4
.L_3:
        /*000c*/ 	.byte	0x04, 0x11
        /*000e*/ 	.short	(.L_5 - .L_4)
	.align		4
.L_4:
        /*0010*/ 	.word	index@(_ZN8cudahelp17InitMutexPointersEPjS0_)
        /*0014*/ 	.word	0x00000000


	//----- nvinfo : EIATTR_MIN_STACK_SIZE
	.align		4
.L_5:
        /*0018*/ 	.byte	0x04, 0x12
        /*001a*/ 	.short	(.L_7 - .L_6)
	.align		4
.L_6:
        /*001c*/ 	.word	index@(_ZN8cudahelp17InitMutexPointersEPjS0_)
        /*0020*/ 	.word	0x00000000
.L_7:


//--------------------- .nv.compat                --------------------------
	.section	.nv.compat,"",@"SHT_CUDA_COMPAT_INFO"
	.align	4
        /*0000*/ 	.byte	0x02, 0x09, 0x00, 0x00, 0x02, 0x02, 0x01, 0x00, 0x02, 0x05, 0x05, 0x00, 0x03, 0x07, 0x01, 0x01
        /*0010*/ 	.byte	0x02, 0x03, 0x00, 0x00, 0x02, 0x06, 0x01, 0x00, 0x04, 0x0b, 0x08, 0x00, 0x09, 0x00, 0x00, 0x00
        /*0020*/ 	.byte	0x00, 0x00, 0x00, 0x00


//--------------------- .nv.info._ZN8cudahelp17InitMutexPointersEPjS0_ --------------------------
	.section	.nv.info._ZN8cudahelp17InitMutexPointersEPjS0_,"",@"SHT_CUDA_INFO"
	.sectionflags	@""
	.align	4


	//----- nvinfo : EIATTR_CUDA_API_VERSION
	.align		4
        /*0000*/ 	.byte	0x04, 0x37
        /*0002*/ 	.short	(.L_9 - .L_8)
.L_8:
        /*0004*/ 	.word	0x00000082


	//----- nvinfo : EIATTR_KPARAM_INFO
	.align		4
.L_9:
        /*0008*/ 	.byte	0x04, 0x17
        /*000a*/ 	.short	(.L_11 - .L_10)
.L_10:
        /*000c*/ 	.word	0x00000000
        /*0010*/ 	.short	0x0001
        /*0012*/ 	.short	0x0008
        /*0014*/ 	.byte	0x00, 0xf5, 0x21, 0x00


	//----- nvinfo : EIATTR_KPARAM_INFO
	.align		4
.L_11:
        /*0018*/ 	.byte	0x04, 0x17
        /*001a*/ 	.short	(.L_13 - .L_12)
.L_12:
        /*001c*/ 	.word	0x00000000
        /*0020*/ 	.short	0x0000
        /*0022*/ 	.short	0x0000
        /*0024*/ 	.byte	0x00, 0xf5, 0x21, 0x00


	//----- nvinfo : EIATTR_SPARSE_MMA_MASK
	.align		4
.L_13:
        /*0028*/ 	.byte	0x03, 0x50
        /*002a*/ 	.short	0x0000


	//----- nvinfo : EIATTR_MAXREG_COUNT
	.align		4
        /*002c*/ 	.byte	0x03, 0x1b
        /*002e*/ 	.short	0x00ff


	//----- nvinfo : EIATTR_MERCURY_ISA_VERSION
	.align		4
        /*0030*/ 	.byte	0x03, 0x5f
        /*0032*/ 	.short	0x0101


	//----- nvinfo : EIATTR_VRC_CTA_INIT_COUNT
	.align		4
        /*0034*/ 	.byte	0x02, 0x4a
	.zero		1
	.zero		1


	//----- nvinfo : EIATTR_EXIT_INSTR_OFFSETS
	.align		4
        /*0038*/ 	.byte	0x04, 0x1c
        /*003a*/ 	.short	(.L_15 - .L_14)


	//   ....[0]....
.L_14:
        /*003c*/ 	.word	0x00000080


	//----- nvinfo : EIATTR_CBANK_PARAM_SIZE
	.align		4
.L_15:
        /*0040*/ 	.byte	0x03, 0x19
        /*0042*/ 	.short	0x0010


	//----- nvinfo : EIATTR_PARAM_CBANK
	.align		4
        /*0044*/ 	.byte	0x04, 0x0a
        /*0046*/ 	.short	(.L_17 - .L_16)
	.align		4
.L_16:
        /*0048*/ 	.word	index@(.nv.constant0._ZN8cudahelp17InitMutexPointersEPjS0_)
        /*004c*/ 	.short	0x0380
        /*004e*/ 	.short	0x0010


	//----- nvinfo : EIATTR_SW_WAR
	.align		4
.L_17:
        /*0050*/ 	.byte	0x04, 0x36
        /*0052*/ 	.short	(.L_19 - .L_18)
.L_18:
        /*0054*/ 	.word	0x00000008
.L_19:


//--------------------- .nv.callgraph             --------------------------
	.section	.nv.callgraph,"",@"SHT_CUDA_CALLGRAPH"
	.align	4
	.sectionentsize	8
	.align		4
        /*0000*/ 	.word	0x00000000
	.align		4
        /*0004*/ 	.word	0xffffffff
	.align		4
        /*0008*/ 	.word	0x00000000
	.align		4
        /*000c*/ 	.word	0xfffffffe
	.align		4
        /*0010*/ 	.word	0x00000000
	.align		4
        /*0014*/ 	.word	0xfffffffd
	.align		4
        /*0018*/ 	.word	0x00000000
	.align		4
        /*001c*/ 	.word	0xfffffffc


//--------------------- .nv.constant4             --------------------------
	.section	.nv.constant4,"a",@progbits
	.align	8
	.align		8
.nv.constant4:
        /*0000*/ 	.dword	_ZN8cudahelp8devMutexE
	.align		8
        /*0008*/ 	.dword	_ZN8cudahelp15devMutexThreadsE


//--------------------- .text._ZN8cudahelp17InitMutexPointersEPjS0_ --------------------------
	.section	.text._ZN8cudahelp17InitMutexPointersEPjS0_,"ax",@progbits
	.align	128
        .global         _ZN8cudahelp17InitMutexPointersEPjS0_
        .type           _ZN8cudahelp17InitMutexPointersEPjS0_,@function
        .size           _ZN8cudahelp17InitMutexPointersEPjS0_,(.L_x_1 - _ZN8cudahelp17InitMutexPointersEPjS0_)
        .other          _ZN8cudahelp17InitMutexPointersEPjS0_,@"STO_CUDA_ENTRY STV_DEFAULT"
_ZN8cudahelp17InitMutexPointersEPjS0_:
.text._ZN8cudahelp17InitMutexPointersEPjS0_:
[----:B------:R-:W-:Y:S08]  /*0000*/  LDC R1, c[0x0][0x37c] ;  /* 0x0000df00ff017b82 */ /* 0x000ff00000000800 */
[----:B------:R-:W0:Y:S01]  /*0010*/  LDC.64 R2, c[0x4][RZ] ;  /* 0x01000000ff027b82 */ /* 0x000e220000000a00 */
[----:B------:R-:W0:Y:S07]  /*0020*/  LDCU.64 UR4, c[0x0][0x358] ;  /* 0x00006b00ff0477ac */ /* 0x000e2e0008000a00 */
[----:B------:R-:W0:Y:S08]  /*0030*/  LDC.64 R6, c[0x0][0x380] ;  /* 0x0000e000ff067b82 */ /* 0x000e300000000a00 */
[----:B------:R-:W1:Y:S08]  /*0040*/  LDC.64 R8, c[0x0][0x388] ;  /* 0x0000e200ff087b82 */ /* 0x000e700000000a00 */
[----:B------:R-:W1:Y:S01]  /*0050*/  LDC.64 R4, c[0x4][0x8] ;  /* 0x01000200ff047b82 */ /* 0x000e620000000a00 */
[----:B0-----:R-:W-:Y:S04]  /*0060*/  STG.E.64 desc[UR4][R2.64], R6 ;  /* 0x0000000602007986 */ /* 0x001fe8000c101b04 */
[----:B-1----:R-:W-:Y:S01]  /*0070*/  STG.E.64 desc[UR4][R4.64], R8 ;  /* 0x0000000804007986 */ /* 0x002fe2000c101b04 */
[----:B------:R-:W-:Y:S05]  /*0080*/  EXIT ;  /* 0x000000000000794d */ /* 0x000fea0003800000 */
.L_x_0:
[----:B------:R-:W-:-:S00]  /*0090*/  BRA `(.L_x_0) ;  /* 0xfffffffc00fc7947 */ /* 0x000fc0000383ffff */
[----:B------:R-:W-:-:S00]  /*00a0*/  NOP ;  /* 0x0000000000007918 */ /* 0x000fc00000000000 */
        /* <DEDUP_REMOVED lines=13> */
.L_x_1:


//--------------------- .nv.shared.reserved.0     --------------------------
	.section	.nv.shared.reserved.0,"aw",@nobits
	.weak		__nv_reservedSMEM_offset_0_alias
	.size		__nv_reservedSMEM_offset_0_alias, 0, 64
	.other		__nv_reservedSMEM_offset_0_alias,@"STO_CUDA_RESERVED_SHARED STV_DEFAULT"
__nv_reservedSMEM_offset_0_alias:
	.zero		0
	.zero		64


//--------------------- .nv.global                --------------------------
	.section	.nv.global,"aw",@nobits
	.align	8
.nv.global:
	.type		_ZN8cudahelp8devMutexE,@object
	.size		_ZN8cudahelp8devMutexE,(_ZN8cudahelp15devMutexThreadsE - _ZN8cudahelp8devMutexE)
_ZN8cudahelp8devMutexE:
	.zero		8
	.type		_ZN8cudahelp15devMutexThreadsE,@object
	.size		_ZN8cudahelp15devMutexThreadsE,(.L_1 - _ZN8cudahelp15devMutexThreadsE)
_ZN8cudahelp15devMutexThreadsE:
	.zero		8
.L_1:


//--------------------- .nv.constant0._ZN8cudahelp17InitMutexPointersEPjS0_ --------------------------
	.section	.nv.constant0._ZN8cudahelp17InitMutexPointersEPjS0_,"a",@progbits
	.sectionflags	@""
	.align	4
.nv.constant0._ZN8cudahelp17InitMutexPointersEPjS0_:
	.zero		912


//--------------------- SYMBOLS --------------------------

	.type		.nv.reservedSmem.offset0,@object
	.size		.nv.reservedSmem.offset0,0x4
